	.headerflags	@"EF_CUDA_TEXMODE_UNIFIED EF_CUDA_64BIT_ADDRESS EF_CUDA_ACCELERATORS EF_CUDA_SM90 EF_CUDA_VIRTUAL_SM(EF_CUDA_SM90)"
	.elftype	@"ET_EXEC"


//--------------------- .nv.info                  --------------------------
	.section	.nv.info,"",@"SHT_CUDA_INFO"
	.align	4


	//----- nvinfo : EIATTR_REGCOUNT
	.align		4
        /*0000*/ 	.byte	0x04, 0x2f
        /*0002*/ 	.short	(.L_3 - .L_2)
	.align		4
.L_2:
        /*0004*/ 	.word	index@(triton_poi_fused__native_batch_norm_legit_no_training_relu_9)
        /*0008*/ 	.word	0x00000026


	//----- nvinfo : EIATTR_MIN_STACK_SIZE
	.align		4
.L_3:
        /*000c*/ 	.byte	0x04, 0x12
        /*000e*/ 	.short	(.L_5 - .L_4)
	.align		4
.L_4:
        /*0010*/ 	.word	index@(triton_poi_fused__native_batch_norm_legit_no_training_relu_9)
        /*0014*/ 	.word	0x00000000


	//----- nvinfo : EIATTR_FRAME_SIZE
	.align		4
.L_5:
        /*0018*/ 	.byte	0x04, 0x11
        /*001a*/ 	.short	(.L_7 - .L_6)
	.align		4
.L_6:
        /*001c*/ 	.word	index@(triton_poi_fused__native_batch_norm_legit_no_training_relu_9)
        /*0020*/ 	.word	0x00000000


	//----- nvinfo : EIATTR_MIN_STACK_SIZE
	.align		4
.L_7:
        /*0024*/ 	.byte	0x04, 0x12
        /*0026*/ 	.short	(.L_9 - .L_8)
	.align		4
.L_8:
        /*0028*/ 	.word	index@(triton_poi_fused__native_batch_norm_legit_no_training_relu_9)
        /*002c*/ 	.word	0x00000000
.L_9:


//--------------------- .nv.info.triton_poi_fused__native_batch_norm_legit_no_training_relu_9 --------------------------
	.section	.nv.info.triton_poi_fused__native_batch_norm_legit_no_training_relu_9,"",@"SHT_CUDA_INFO"
	.sectionflags	@""
	.align	4


	//----- nvinfo : EIATTR_CUDA_API_VERSION
	.align		4
        /*0000*/ 	.byte	0x04, 0x37
        /*0002*/ 	.short	(.L_11 - .L_10)
.L_10:
        /*0004*/ 	.word	0x0000007c


	//----- nvinfo : EIATTR_KPARAM_INFO
	.align		4
.L_11:
        /*0008*/ 	.byte	0x04, 0x17
        /*000a*/ 	.short	(.L_13 - .L_12)
.L_12:
        /*000c*/ 	.word	0x00000000
        /*0010*/ 	.short	0x0006
        /*0012*/ 	.short	0x0030
        /*0014*/ 	.byte	0x00, 0xf0, 0x11, 0x00


	//----- nvinfo : EIATTR_KPARAM_INFO
	.align		4
.L_13:
        /*0018*/ 	.byte	0x04, 0x17
        /*001a*/ 	.short	(.L_15 - .L_14)
.L_14:
        /*001c*/ 	.word	0x00000000
        /*0020*/ 	.short	0x0005
        /*0022*/ 	.short	0x0028
        /*0024*/ 	.byte	0x00, 0xf4, 0x21, 0x00


	//----- nvinfo : EIATTR_KPARAM_INFO
	.align		4
.L_15:
        /*0028*/ 	.byte	0x04, 0x17
        /*002a*/ 	.short	(.L_17 - .L_16)
.L_16:
        /*002c*/ 	.word	0x00000000
        /*0030*/ 	.short	0x0004
        /*0032*/ 	.short	0x0020
        /*0034*/ 	.byte	0x00, 0xf4, 0x21, 0x00


	//----- nvinfo : EIATTR_KPARAM_INFO
	.align		4
.L_17:
        /*0038*/ 	.byte	0x04, 0x17
        /*003a*/ 	.short	(.L_19 - .L_18)
.L_18:
        /*003c*/ 	.word	0x00000000
        /*0040*/ 	.short	0x0003
        /*0042*/ 	.short	0x0018
        /*0044*/ 	.byte	0x00, 0xf4, 0x21, 0x00


	//----- nvinfo : EIATTR_KPARAM_INFO
	.align		4
.L_19:
        /*0048*/ 	.byte	0x04, 0x17
        /*004a*/ 	.short	(.L_21 - .L_20)
.L_20:
        /*004c*/ 	.word	0x00000000
        /*0050*/ 	.short	0x0002
        /*0052*/ 	.short	0x0010
        /*0054*/ 	.byte	0x00, 0xf4, 0x21, 0x00


	//----- nvinfo : EIATTR_KPARAM_INFO
	.align		4
.L_21:
        /*0058*/ 	.byte	0x04, 0x17
        /*005a*/ 	.short	(.L_23 - .L_22)
.L_22:
        /*005c*/ 	.word	0x00000000
        /*0060*/ 	.short	0x0001
        /*0062*/ 	.short	0x0008
        /*0064*/ 	.byte	0x00, 0xf4, 0x21, 0x00


	//----- nvinfo : EIATTR_KPARAM_INFO
	.align		4
.L_23:
        /*0068*/ 	.byte	0x04, 0x17
        /*006a*/ 	.short	(.L_25 - .L_24)
.L_24:
        /*006c*/ 	.word	0x00000000
        /*0070*/ 	.short	0x0000
        /*0072*/ 	.short	0x0000
        /*0074*/ 	.byte	0x00, 0xf4, 0x21, 0x00


	//----- nvinfo : EIATTR_SPARSE_MMA_MASK
	.align		4
.L_25:
        /*0078*/ 	.byte	0x03, 0x50
        /*007a*/ 	.short	0x0000


	//----- nvinfo : EIATTR_MAXREG_COUNT
	.align		4
        /*007c*/ 	.byte	0x03, 0x1b
        /*007e*/ 	.short	0x00ff


	//----- nvinfo : EIATTR_EXIT_INSTR_OFFSETS
	.align		4
        /*0080*/ 	.byte	0x04, 0x1c
        /*0082*/ 	.short	(.L_27 - .L_26)


	//   ....[0]....
.L_26:
        /*0084*/ 	.word	0x00000a50


	//----- nvinfo : EIATTR_REQNTID
	.align		4
.L_27:
        /*0088*/ 	.byte	0x04, 0x10
        /*008a*/ 	.short	(.L_29 - .L_28)
.L_28:
        /*008c*/ 	.word	0x00000080
        /*0090*/ 	.word	0x00000001
        /*0094*/ 	.word	0x00000001


	//----- nvinfo : EIATTR_CBANK_PARAM_SIZE
	.align		4
.L_29:
        /*0098*/ 	.byte	0x03, 0x19
        /*009a*/ 	.short	0x0034


	//----- nvinfo : EIATTR_PARAM_CBANK
	.align		4
        /*009c*/ 	.byte	0x04, 0x0a
        /*009e*/ 	.short	(.L_31 - .L_30)
	.align		4
.L_30:
        /*00a0*/ 	.word	index@(.nv.constant0.triton_poi_fused__native_batch_norm_legit_no_training_relu_9)
        /*00a4*/ 	.short	0x0210
        /*00a6*/ 	.short	0x0034


	//----- nvinfo : EIATTR_SW_WAR
	.align		4
.L_31:
        /*00a8*/ 	.byte	0x04, 0x36
        /*00aa*/ 	.short	(.L_33 - .L_32)
.L_32:
        /*00ac*/ 	.word	0x00000008
.L_33:


//--------------------- .nv.callgraph             --------------------------
	.section	.nv.callgraph,"",@"SHT_CUDA_CALLGRAPH"
	.align	4
	.sectionentsize	8
	.align		4
        /*0000*/ 	.word	0x00000000
	.align		4
        /*0004*/ 	.word	0xffffffff
	.align		4
        /*0008*/ 	.word	0x00000000
	.align		4
        /*000c*/ 	.word	0xfffffffe
	.align		4
        /*0010*/ 	.word	0x00000000
	.align		4
        /*0014*/ 	.word	0xfffffffd
	.align		4
        /*0018*/ 	.word	0x00000000
	.align		4
        /*001c*/ 	.word	0xfffffffc


//--------------------- .nv.constant4             --------------------------
	.section	.nv.constant4,"a",@progbits
	.align	8
	.align		8
.nv.constant4:
        /*0000*/ 	.dword	_$_str
	.align		8
        /*0008*/ 	.dword	_$_str_$_2


//--------------------- .text.triton_poi_fused__native_batch_norm_legit_no_training_relu_9 --------------------------
	.section	.text.triton_poi_fused__native_batch_norm_legit_no_training_relu_9,"ax",@progbits
	.align	128
        .global         triton_poi_fused__native_batch_norm_legit_no_training_relu_9
        .type           triton_poi_fused__native_batch_norm_legit_no_training_relu_9,@function
        .size           triton_poi_fused__native_batch_norm_legit_no_training_relu_9,(.L_x_1 - triton_poi_fused__native_batch_norm_legit_no_training_relu_9)
        .other          triton_poi_fused__native_batch_norm_legit_no_training_relu_9,@"STO_CUDA_ENTRY STV_DEFAULT"
triton_poi_fused__native_batch_norm_legit_no_training_relu_9:
.text.triton_poi_fused__native_batch_norm_legit_no_training_relu_9:
[----:B------:R-:W-:Y:S01]  /*0000*/  LDC R1, c[0x0][0x28] ;  /* 0x00000a00ff017b82 */ /* 0x000fe20000000800 */
[----:B------:R-:W1:Y:S07]  /*0010*/  S2R R0, SR_TID.X ;  /* 0x0000000000007919 */ /* 0x000e6e0000002100 */
[----:B------:R-:W2:Y:S01]  /*0020*/  LDC.64 R16, c[0x0][0x220] ;  /* 0x00008800ff107b82 */ /* 0x000ea20000000a00 */
[----:B------:R-:W-:Y:S01]  /*0030*/  ULDC.64 UR4, c[0x0][0x208] ;  /* 0x0000820000047ab9 */ /* 0x000fe20000000a00 */
[----:B------:R-:W3:Y:S06]  /*0040*/  S2R R3, SR_CTAID.X ;  /* 0x0000000000037919 */ /* 0x000eec0000002500 */
[----:B------:R-:W4:Y:S08]  /*0050*/  LDC.64 R20, c[0x0][0x218] ;  /* 0x00008600ff147b82 */ /* 0x000f300000000a00 */
[----:B------:R-:W5:Y:S08]  /*0060*/  LDC.64 R22, c[0x0][0x210] ;  /* 0x00008400ff167b82 */ /* 0x000f700000000a00 */
[----:B------:R-:W5:Y:S01]  /*0070*/  LDC.64 R32, c[0x0][0x230] ;  /* 0x00008c00ff207b82 */ /* 0x000f620000000a00 */
[----:B-1----:R-:W-:-:S04]  /*0080*/  SHF.L.U32 R0, R0, 0x2, RZ ;  /* 0x0000000200007819 */ /* 0x002fc800000006ff */
[----:B------:R-:W-:-:S04]  /*0090*/  LOP3.LUT R0, R0, 0x1fc, RZ, 0xc0, !PT ;  /* 0x000001fc00007812 */ /* 0x000fc800078ec0ff */
[----:B---3--:R-:W-:-:S05]  /*00a0*/  LEA R2, R3, R0, 0xa ;  /* 0x0000000003027211 */ /* 0x008fca00078e50ff */
[----:B------:R-:W-:-:S05]  /*00b0*/  IMAD.HI R0, R2, 0x38e38e39, RZ ;  /* 0x38e38e3902007827 */ /* 0x000fca00078e02ff */
[----:B------:R-:W-:-:S04]  /*00c0*/  SHF.R.U32.HI R3, RZ, 0x1f, R0 ;  /* 0x0000001fff037819 */ /* 0x000fc80000011600 */
[----:B------:R-:W-:-:S05]  /*00d0*/  LEA.HI.SX32 R3, R0, R3, 0x1a ;  /* 0x0000000300037211 */ /* 0x000fca00078fd2ff */
[----:B------:R-:W-:-:S04]  /*00e0*/  IMAD R19, R3, -0x120, R2 ;  /* 0xfffffee003137824 */ /* 0x000fc800078e0202 */
[----:B--2---:R-:W-:-:S06]  /*00f0*/  IMAD.WIDE R12, R19, 0x4, R16 ;  /* 0x00000004130c7825 */ /* 0x004fcc00078e0210 */
[----:B------:R-:W2:Y:S01]  /*0100*/  LDG.E.EL.128 R12, desc[UR4][R12.64] ;  /* 0x000000040c0c7981 */ /* 0x000ea2000c2e1d00 */
[----:B------:R-:W-:Y:S01]  /*0110*/  IADD3 R3, R2, 0x200, RZ ;  /* 0x0000020002037810 */ /* 0x000fe20007ffe0ff */
[----:B----4-:R-:W-:-:S04]  /*0120*/  IMAD.WIDE R8, R19, 0x4, R20 ;  /* 0x0000000413087825 */ /* 0x010fc800078e0214 */
[----:B------:R-:W-:Y:S02]  /*0130*/  IMAD.HI R0, R3, 0x38e38e39, RZ ;  /* 0x38e38e3903007827 */ /* 0x000fe400078e02ff */
[----:B------:R-:W3:Y:S02]  /*0140*/  LDG.E.EL.128 R8, desc[UR4][R8.64] ;  /* 0x0000000408087981 */ /* 0x000ee4000c2e1d00 */
[----:B-----5:R-:W-:Y:S01]  /*0150*/  IMAD.WIDE R22, R2, 0x4, R22 ;  /* 0x0000000402167825 */ /* 0x020fe200078e0216 */
[----:B------:R-:W-:-:S04]  /*0160*/  SHF.R.U32.HI R25, RZ, 0x1f, R0 ;  /* 0x0000001fff197819 */ /* 0x000fc80000011600 */
[----:B------:R-:W3:Y:S01]  /*0170*/  LDG.E.128 R4, desc[UR4][R22.64] ;  /* 0x0000000416047981 */ /* 0x000ee2000c1e1d00 */
[----:B------:R-:W-:-:S03]  /*0180*/  LEA.HI.SX32 R0, R0, R25, 0x1a ;  /* 0x0000001900007211 */ /* 0x000fc600078fd2ff */
[----:B------:R1:W4:Y:S02]  /*0190*/  LDG.E.128 R28, desc[UR4][R22.64+0x800] ;  /* 0x00080004161c7981 */ /* 0x000324000c1e1d00 */
[----:B------:R-:W-:-:S04]  /*01a0*/  IMAD R3, R0, -0x120, R3 ;  /* 0xfffffee000037824 */ /* 0x000fc800078e0203 */
[----:B------:R-:W-:Y:S01]  /*01b0*/  IMAD.WIDE R24, R3, 0x4, R20 ;  /* 0x0000000403187825 */ /* 0x000fe200078e0214 */
[----:B-1----:R-:W1:Y:S05]  /*01c0*/  LDC.64 R22, c[0x0][0x228] ;  /* 0x00008a00ff167b82 */ /* 0x002e6a0000000a00 */
[----:B------:R-:W4:Y:S01]  /*01d0*/  LDG.E.EL.128 R24, desc[UR4][R24.64] ;  /* 0x0000000418187981 */ /* 0x000f22000c2e1d00 */
[----:B------:R-:W-:Y:S01]  /*01e0*/  HFMA2.MMA R0, -RZ, RZ, 1.625, 0 ;  /* 0x3e800000ff007435 */ /* 0x000fe200000001ff */
[----:B-1----:R-:W-:-:S04]  /*01f0*/  IMAD.WIDE R34, R19, 0x4, R22 ;  /* 0x0000000413227825 */ /* 0x002fc800078e0216 */
[----:B--2---:R-:W-:Y:S01]  /*0200*/  FADD R18, R12, 9.9999997473787516356e-06 ;  /* 0x3727c5ac0c127421 */ /* 0x004fe20000000000 */
[----:B------:R-:W-:-:S05]  /*0210*/  FADD R20, R13, 9.9999997473787516356e-06 ;  /* 0x3727c5ac0d147421 */ /* 0x000fca0000000000 */
[----:B------:R-:W1:Y:S01]  /*0220*/  MUFU.SQRT R18, R18 ;  /* 0x0000001200127308 */ /* 0x000e620000002000 */
[----:B------:R-:W-:-:S07]  /*0230*/  FADD R14, R14, 9.9999997473787516356e-06 ;  /* 0x3727c5ac0e0e7421 */ /* 0x000fce0000000000 */
[----:B------:R-:W2:Y:S01]  /*0240*/  MUFU.SQRT R20, R20 ;  /* 0x0000001400147308 */ /* 0x000ea20000002000 */
[----:B------:R-:W-:-:S07]  /*0250*/  FADD R15, R15, 9.9999997473787516356e-06 ;  /* 0x3727c5ac0f0f7421 */ /* 0x000fce0000000000 */
[----:B------:R-:W5:Y:S01]  /*0260*/  MUFU.SQRT R12, R14 ;  /* 0x0000000e000c7308 */ /* 0x000f620000002000 */
[----:B-1----:R-:W-:-:S07]  /*0270*/  FSETP.GT.AND P6, PT, R18, 8.50705917302346158658e+37, PT ;  /* 0x7e8000001200780b */ /* 0x002fce0003fc4000 */
[----:B------:R-:W1:Y:S01]  /*0280*/  MUFU.SQRT R13, R15 ;  /* 0x0000000f000d7308 */ /* 0x000e620000002000 */
[----:B--2---:R-:W-:Y:S02]  /*0290*/  FSETP.GT.AND P5, PT, R20, 8.50705917302346158658e+37, PT ;  /* 0x7e8000001400780b */ /* 0x004fe40003fa4000 */
[----:B------:R-:W-:Y:S02]  /*02a0*/  FSETP.GEU.AND P4, PT, R18, 1.175494350822287508e-38, PT ;  /* 0x008000001200780b */ /* 0x000fe40003f8e000 */
[----:B------:R-:W-:Y:S02]  /*02b0*/  FSETP.GEU.AND P3, PT, R20, 1.175494350822287508e-38, PT ;  /* 0x008000001400780b */ /* 0x000fe40003f6e000 */
[----:B-----5:R-:W-:Y:S01]  /*02c0*/  FSETP.GT.AND P2, PT, R12, 8.50705917302346158658e+37, PT ;  /* 0x7e8000000c00780b */ /* 0x020fe20003f44000 */
[----:B------:R-:W-:Y:S01]  /*02d0*/  @P6 FMUL R18, R18, 0.25 ;  /* 0x3e80000012126820 */ /* 0x000fe20000400000 */
[----:B---3--:R-:W-:Y:S01]  /*02e0*/  FADD R4, R4, -R8 ;  /* 0x8000000804047221 */ /* 0x008fe20000000000 */
[----:B------:R-:W-:-:S02]  /*02f0*/  FSETP.GEU.AND P0, PT, R12, 1.175494350822287508e-38, PT ;  /* 0x008000000c00780b */ /* 0x000fc40003f0e000 */
[----:B------:R-:W-:Y:S02]  /*0300*/  FSEL R8, R0, 1, P6 ;  /* 0x3f80000000087808 */ /* 0x000fe40003000000 */
[----:B------:R-:W-:Y:S01]  /*0310*/  @P5 FMUL R20, R20, 0.25 ;  /* 0x3e80000014145820 */ /* 0x000fe20000400000 */
[C---:B-1----:R-:W-:Y:S01]  /*0320*/  FSETP.GT.AND P1, PT, R13.reuse, 8.50705917302346158658e+37, PT ;  /* 0x7e8000000d00780b */ /* 0x042fe20003f24000 */
[----:B------:R-:W-:Y:S01]  /*0330*/  @!P4 FMUL R18, R18, 16777216 ;  /* 0x4b8000001212c820 */ /* 0x000fe20000400000 */
[----:B------:R-:W-:Y:S01]  /*0340*/  FSETP.GEU.AND P6, PT, R13, 1.175494350822287508e-38, PT ;  /* 0x008000000d00780b */ /* 0x000fe20003fce000 */
[----:B------:R-:W-:Y:S01]  /*0350*/  @!P3 FMUL R20, R20, 16777216 ;  /* 0x4b8000001414b820 */ /* 0x000fe20000400000 */
[----:B------:R-:W-:Y:S02]  /*0360*/  FADD R5, R5, -R9 ;  /* 0x8000000905057221 */ /* 0x000fe40000000000 */
[----:B------:R-:W1:Y:S01]  /*0370*/  MUFU.RCP R9, R18 ;  /* 0x0000001200097308 */ /* 0x000e620000001000 */
[----:B------:R-:W-:Y:S01]  /*0380*/  @P2 FMUL R12, R12, 0.25 ;  /* 0x3e8000000c0c2820 */ /* 0x000fe20000400000 */
[----:B------:R-:W-:-:S06]  /*0390*/  FADD R7, R7, -R11 ;  /* 0x8000000b07077221 */ /* 0x000fcc0000000000 */
[----:B------:R-:W2:Y:S01]  /*03a0*/  MUFU.RCP R20, R20 ;  /* 0x0000001400147308 */ /* 0x000ea20000001000 */
[----:B------:R-:W-:Y:S01]  /*03b0*/  @P1 FMUL R13, R13, 0.25 ;  /* 0x3e8000000d0d1820 */ /* 0x000fe20000400000 */
[----:B------:R-:W-:Y:S01]  /*03c0*/  @!P0 FMUL R12, R12, 16777216 ;  /* 0x4b8000000c0c8820 */ /* 0x000fe20000400000 */
[----:B------:R-:W-:Y:S01]  /*03d0*/  FSEL R11, R0, 1, P5 ;  /* 0x3f800000000b7808 */ /* 0x000fe20002800000 */
[----:B----4-:R-:W-:Y:S01]  /*03e0*/  FADD R29, R29, -R25 ;  /* 0x800000191d1d7221 */ /* 0x010fe20000000000 */
[----:B------:R-:W-:Y:S01]  /*03f0*/  @!P6 FMUL R13, R13, 16777216 ;  /* 0x4b8000000d0de820 */ /* 0x000fe20000400000 */
[----:B------:R-:W-:Y:S01]  /*0400*/  FADD R24, R28, -R24 ;  /* 0x800000181c187221 */ /* 0x000fe20000000000 */
[----:B------:R-:W-:Y:S01]  /*0410*/  @!P4 FMUL R8, R8, 16777216 ;  /* 0x4b8000000808c820 */ /* 0x000fe20000400000 */
[----:B------:R-:W3:Y:S01]  /*0420*/  MUFU.RCP R25, R12 ;  /* 0x0000000c00197308 */ /* 0x000ee20000001000 */
[----:B------:R-:W-:Y:S02]  /*0430*/  @!P3 FMUL R11, R11, 16777216 ;  /* 0x4b8000000b0bb820 */ /* 0x000fe40000400000 */
[----:B-1----:R-:W-:Y:S01]  /*0440*/  FMUL R9, R9, R8 ;  /* 0x0000000809097220 */ /* 0x002fe20000400000 */
[----:B------:R-:W-:-:S04]  /*0450*/  FSEL R8, R0, 1, P2 ;  /* 0x3f80000000087808 */ /* 0x000fc80001000000 */
[----:B------:R-:W1:Y:S01]  /*0460*/  MUFU.RCP R28, R13 ;  /* 0x0000000d001c7308 */ /* 0x000e620000001000 */
[----:B--2---:R-:W-:Y:S01]  /*0470*/  FMUL R18, R20, R11 ;  /* 0x0000000b14127220 */ /* 0x004fe20000400000 */
[----:B------:R-:W-:Y:S01]  /*0480*/  FSEL R11, R0, 1, P1 ;  /* 0x3f800000000b7808 */ /* 0x000fe20000800000 */
[----:B------:R-:W-:Y:S01]  /*0490*/  @!P0 FMUL R8, R8, 16777216 ;  /* 0x4b80000008088820 */ /* 0x000fe20000400000 */
[----:B------:R-:W-:-:S03]  /*04a0*/  FMUL R21, R9, R4 ;  /* 0x0000000409157220 */ /* 0x000fc60000400000 */
[----:B------:R-:W-:Y:S01]  /*04b0*/  @!P6 FMUL R11, R11, 16777216 ;  /* 0x4b8000000b0be820 */ /* 0x000fe20000400000 */
[----:B---3--:R-:W-:Y:S01]  /*04c0*/  FMUL R25, R25, R8 ;  /* 0x0000000819197220 */ /* 0x008fe20000400000 */
[----:B------:R-:W-:Y:S01]  /*04d0*/  FADD R6, R6, -R10 ;  /* 0x8000000a06067221 */ /* 0x000fe20000000000 */
[----:B0-----:R-:W-:-:S04]  /*04e0*/  IMAD.WIDE R8, R19, 0x4, R32 ;  /* 0x0000000413087825 */ /* 0x001fc800078e0220 */
[----:B------:R-:W-:Y:S01]  /*04f0*/  FMUL R18, R18, R5 ;  /* 0x0000000512127220 */ /* 0x000fe20000400000 */
[----:B-1----:R-:W-:Y:S01]  /*0500*/  FMUL R28, R28, R11 ;  /* 0x0000000b1c1c7220 */ /* 0x002fe20000400000 */
[----:B------:R-:W-:Y:S01]  /*0510*/  FMUL R25, R25, R6 ;  /* 0x0000000619197220 */ /* 0x000fe20000400000 */
[----:B------:R-:W2:Y:S02]  /*0520*/  LDG.E.EL.128 R8, desc[UR4][R8.64] ;  /* 0x0000000408087981 */ /* 0x000ea4000c2e1d00 */
[----:B------:R-:W-:Y:S02]  /*0530*/  FMUL R28, R28, R7 ;  /* 0x000000071c1c7220 */ /* 0x000fe40000400000 */
[----:B------:R-:W2:Y:S01]  /*0540*/  LDG.E.EL.128 R4, desc[UR4][R34.64] ;  /* 0x0000000422047981 */ /* 0x000ea2000c2e1d00 */
[----:B------:R-:W-:-:S06]  /*0550*/  IMAD.WIDE R12, R3, 0x4, R16 ;  /* 0x00000004030c7825 */ /* 0x000fcc00078e0210 */
[----:B------:R-:W3:Y:S01]  /*0560*/  LDG.E.EL.128 R12, desc[UR4][R12.64] ;  /* 0x000000040c0c7981 */ /* 0x000ee2000c2e1d00 */
[----:B------:R-:W-:-:S04]  /*0570*/  IMAD.WIDE R16, R3, 0x4, R22 ;  /* 0x0000000403107825 */ /* 0x000fc800078e0216 */
[----:B------:R-:W-:-:S04]  /*0580*/  IMAD.WIDE R22, R3, 0x4, R32 ;  /* 0x0000000403167825 */ /* 0x000fc800078e0220 */
[----:B--2---:R-:W-:Y:S01]  /*0590*/  FFMA R4, R4, R21, R8 ;  /* 0x0000001504047223 */ /* 0x004fe20000000008 */
[----:B------:R-:W-:Y:S01]  /*05a0*/  FFMA R5, R5, R18, R9 ;  /* 0x0000001205057223 */ /* 0x000fe20000000009 */
[----:B------:R-:W2:Y:S04]  /*05b0*/  LDG.E.EL.128 R20, desc[UR4][R22.64] ;  /* 0x0000000416147981 */ /* 0x000ea8000c2e1d00 */
[----:B------:R-:W2:Y:S01]  /*05c0*/  LDG.E.EL.128 R16, desc[UR4][R16.64] ;  /* 0x0000000410107981 */ /* 0x000ea2000c2e1d00 */
[----:B---3--:R-:W-:-:S06]  /*05d0*/  FADD R3, R12, 9.9999997473787516356e-06 ;  /* 0x3727c5ac0c037421 */ /* 0x008fcc0000000000 */
[----:B------:R-:W0:Y:S01]  /*05e0*/  MUFU.SQRT R3, R3 ;  /* 0x0000000300037308 */ /* 0x000e220000002000 */
[----:B------:R-:W-:Y:S01]  /*05f0*/  FADD R13, R13, 9.9999997473787516356e-06 ;  /* 0x3727c5ac0d0d7421 */ /* 0x000fe20000000000 */
[----:B------:R-:W-:Y:S01]  /*0600*/  FADD R14, R14, 9.9999997473787516356e-06 ;  /* 0x3727c5ac0e0e7421 */ /* 0x000fe20000000000 */
[----:B------:R-:W-:Y:S01]  /*0610*/  FADD R15, R15, 9.9999997473787516356e-06 ;  /* 0x3727c5ac0f0f7421 */ /* 0x000fe20000000000 */
[----:B------:R-:W-:Y:S01]  /*0620*/  FFMA R6, R6, R25, R10 ;  /* 0x0000001906067223 */ /* 0x000fe2000000000a */
[----:B------:R-:W-:-:S03]  /*0630*/  FFMA R7, R7, R28, R11 ;  /* 0x0000001c07077223 */ /* 0x000fc6000000000b */
[----:B------:R-:W1:Y:S08]  /*0640*/  MUFU.SQRT R11, R13 ;  /* 0x0000000d000b7308 */ /* 0x000e700000002000 */
[----:B------:R-:W3:Y:S01]  /*0650*/  MUFU.SQRT R12, R14 ;  /* 0x0000000e000c7308 */ /* 0x000ee20000002000 */
[----:B0-----:R-:W-:-:S07]  /*0660*/  FSETP.GT.AND P6, PT, R3, 8.50705917302346158658e+37, PT ;  /* 0x7e8000000300780b */ /* 0x001fce0003fc4000 */
[----:B------:R-:W0:Y:S01]  /*0670*/  MUFU.SQRT R10, R15 ;  /* 0x0000000f000a7308 */ /* 0x000e220000002000 */
[----:B------:R-:W-:Y:S02]  /*0680*/  FSETP.GEU.AND P5, PT, R3, 1.175494350822287508e-38, PT ;  /* 0x008000000300780b */ /* 0x000fe40003fae000 */
[----:B-1----:R-:W-:Y:S02]  /*0690*/  FSETP.GT.AND P4, PT, R11, 8.50705917302346158658e+37, PT ;  /* 0x7e8000000b00780b */ /* 0x002fe40003f84000 */
[----:B---3--:R-:W-:Y:S01]  /*06a0*/  FSETP.GT.AND P2, PT, R12, 8.50705917302346158658e+37, PT ;  /* 0x7e8000000c00780b */ /* 0x008fe20003f44000 */
[----:B------:R-:W-:Y:S01]  /*06b0*/  @P6 FMUL R3, R3, 0.25 ;  /* 0x3e80000003036820 */ /* 0x000fe20000400000 */
[----:B------:R-:W-:Y:S02]  /*06c0*/  FSEL R8, R0, 1, P6 ;  /* 0x3f80000000087808 */ /* 0x000fe40003000000 */
[----:B------:R-:W-:Y:S02]  /*06d0*/  FSETP.GEU.AND P3, PT, R11, 1.175494350822287508e-38, PT ;  /* 0x008000000b00780b */ /* 0x000fe40003f6e000 */
[----:B0-----:R-:W-:-:S02]  /*06e0*/  FSETP.GT.AND P1, PT, R10, 8.50705917302346158658e+37, PT ;  /* 0x7e8000000a00780b */ /* 0x001fc40003f24000 */
[----:B------:R-:W-:Y:S02]  /*06f0*/  FSETP.GEU.AND P0, PT, R12, 1.175494350822287508e-38, PT ;  /* 0x008000000c00780b */ /* 0x000fe40003f0e000 */
[----:B------:R-:W-:Y:S01]  /*0700*/  FSETP.GEU.AND P6, PT, R10, 1.175494350822287508e-38, PT ;  /* 0x008000000a00780b */ /* 0x000fe20003fce000 */
[----:B------:R-:W-:Y:S01]  /*0710*/  @!P5 FMUL R3, R3, 16777216 ;  /* 0x4b8000000303d820 */ /* 0x000fe20000400000 */
[----:B------:R-:W-:Y:S01]  /*0720*/  @P4 FMUL R11, R11, 0.25 ;  /* 0x3e8000000b0b4820 */ /* 0x000fe20000400000 */
[----:B------:R-:W-:-:S04]  /*0730*/  @P2 FMUL R12, R12, 0.25 ;  /* 0x3e8000000c0c2820 */ /* 0x000fc80000400000 */
[----:B------:R-:W0:Y:S02]  /*0740*/  MUFU.RCP R3, R3 ;  /* 0x0000000300037308 */ /* 0x000e240000001000 */
[----:B------:R-:W-:Y:S01]  /*0750*/  @P1 FMUL R10, R10, 0.25 ;  /* 0x3e8000000a0a1820 */ /* 0x000fe20000400000 */
[----:B------:R-:W-:Y:S01]  /*0760*/  @!P3 FMUL R11, R11, 16777216 ;  /* 0x4b8000000b0bb820 */ /* 0x000fe20000400000 */
[----:B------:R-:W-:Y:S02]  /*0770*/  @!P0 FMUL R12, R12, 16777216 ;  /* 0x4b8000000c0c8820 */ /* 0x000fe40000400000 */
[----:B------:R-:W-:Y:S01]  /*0780*/  @!P6 FMUL R10, R10, 16777216 ;  /* 0x4b8000000a0ae820 */ /* 0x000fe20000400000 */
[----:B------:R-:W-:Y:S02]  /*0790*/  @!P5 FMUL R8, R8, 16777216 ;  /* 0x4b8000000808d820 */ /* 0x000fe40000400000 */
[----:B------:R-:W1:Y:S01]  /*07a0*/  MUFU.RCP R11, R11 ;  /* 0x0000000b000b7308 */ /* 0x000e620000001000 */
[----:B------:R-:W-:-:S07]  /*07b0*/  FSEL R14, R0, 1, P4 ;  /* 0x3f800000000e7808 */ /* 0x000fce0002000000 */
[----:B------:R-:W3:Y:S01]  /*07c0*/  MUFU.RCP R12, R12 ;  /* 0x0000000c000c7308 */ /* 0x000ee20000001000 */
[----:B------:R-:W-:-:S07]  /*07d0*/  FSEL R13, R0, 1, P2 ;  /* 0x3f800000000d7808 */ /* 0x000fce0001000000 */
[----:B------:R-:W4:Y:S01]  /*07e0*/  MUFU.RCP R10, R10 ;  /* 0x0000000a000a7308 */ /* 0x000f220000001000 */
[----:B------:R-:W-:Y:S01]  /*07f0*/  FSEL R15, R0, 1, P1 ;  /* 0x3f800000000f7808 */ /* 0x000fe20000800000 */
[----:B0-----:R-:W-:Y:S02]  /*0800*/  FMUL R3, R3, R8 ;  /* 0x0000000803037220 */ /* 0x001fe40000400000 */
[----:B------:R-:W0:Y:S01]  /*0810*/  LDC.64 R8, c[0x0][0x238] ;  /* 0x00008e00ff087b82 */ /* 0x000e220000000a00 */
[----:B------:R-:W-:Y:S01]  /*0820*/  @!P3 FMUL R14, R14, 16777216 ;  /* 0x4b8000000e0eb820 */ /* 0x000fe20000400000 */
[----:B------:R-:W-:Y:S01]  /*0830*/  @!P0 FMUL R13, R13, 16777216 ;  /* 0x4b8000000d0d8820 */ /* 0x000fe20000400000 */
[----:B------:R-:W-:Y:S01]  /*0840*/  @!P6 FMUL R15, R15, 16777216 ;  /* 0x4b8000000f0fe820 */ /* 0x000fe20000400000 */
[----:B------:R-:W-:Y:S01]  /*0850*/  FADD R26, R30, -R26 ;  /* 0x8000001a1e1a7221 */ /* 0x000fe20000000000 */
[----:B------:R-:W-:Y:S01]  /*0860*/  FADD R27, R31, -R27 ;  /* 0x8000001b1f1b7221 */ /* 0x000fe20000000000 */
[----:B-1----:R-:W-:Y:S01]  /*0870*/  FMUL R14, R11, R14 ;  /* 0x0000000e0b0e7220 */ /* 0x002fe20000400000 */
[----:B---3--:R-:W-:Y:S01]  /*0880*/  FMUL R13, R12, R13 ;  /* 0x0000000d0c0d7220 */ /* 0x008fe20000400000 */
[----:B----4-:R-:W-:Y:S01]  /*0890*/  FMUL R0, R10, R15 ;  /* 0x0000000f0a007220 */ /* 0x010fe20000400000 */
[----:B------:R-:W-:Y:S01]  /*08a0*/  FMUL R3, R3, R24 ;  /* 0x0000001803037220 */ /* 0x000fe20000400000 */
[----:B------:R-:W-:Y:S01]  /*08b0*/  FMUL R14, R14, R29 ;  /* 0x0000001d0e0e7220 */ /* 0x000fe20000400000 */
[----:B------:R-:W-:Y:S01]  /*08c0*/  FMUL R13, R13, R26 ;  /* 0x0000001a0d0d7220 */ /* 0x000fe20000400000 */
[----:B------:R-:W-:Y:S01]  /*08d0*/  FMUL R0, R0, R27 ;  /* 0x0000001b00007220 */ /* 0x000fe20000400000 */
[----:B------:R-:W-:-:S02]  /*08e0*/  FSETP.GEU.AND P6, PT, R7, RZ, PT ;  /* 0x000000ff0700720b */ /* 0x000fc40003fce000 */
[----:B------:R-:W-:Y:S02]  /*08f0*/  FSETP.GEU.AND P0, PT, R6, RZ, PT ;  /* 0x000000ff0600720b */ /* 0x000fe40003f0e000 */
[----:B------:R-:W-:Y:S02]  /*0900*/  SEL R7, R7, RZ, P6 ;  /* 0x000000ff07077207 */ /* 0x000fe40003000000 */
[C---:B------:R-:W-:Y:S02]  /*0910*/  FSETP.GEU.AND P1, PT, R5.reuse, RZ, PT ;  /* 0x000000ff0500720b */ /* 0x040fe40003f2e000 */
[----:B------:R-:W-:Y:S01]  /*0920*/  FSETP.GEU.AND P2, PT, R4, RZ, PT ;  /* 0x000000ff0400720b */ /* 0x000fe20003f4e000 */
[----:B0-----:R-:W-:Y:S01]  /*0930*/  IMAD.WIDE R8, R2, 0x4, R8 ;  /* 0x0000000402087825 */ /* 0x001fe200078e0208 */
[----:B------:R-:W-:Y:S02]  /*0940*/  SEL R6, R6, RZ, P0 ;  /* 0x000000ff06067207 */ /* 0x000fe40000000000 */
[----:B------:R-:W-:-:S02]  /*0950*/  SEL R5, R5, RZ, P1 ;  /* 0x000000ff05057207 */ /* 0x000fc40000800000 */
[----:B------:R-:W-:-:S05]  /*0960*/  SEL R4, R4, RZ, P2 ;  /* 0x000000ff04047207 */ /* 0x000fca0001000000 */
[----:B------:R-:W-:Y:S01]  /*0970*/  STG.E.128 desc[UR4][R8.64], R4 ;  /* 0x0000000408007986 */ /* 0x000fe2000c101d04 */
[----:B--2---:R-:W-:Y:S01]  /*0980*/  FFMA R3, R16, R3, R20 ;  /* 0x0000000310037223 */ /* 0x004fe20000000014 */
[----:B------:R-:W-:Y:S01]  /*0990*/  FFMA R14, R17, R14, R21 ;  /* 0x0000000e110e7223 */ /* 0x000fe20000000015 */
[----:B------:R-:W-:Y:S01]  /*09a0*/  FFMA R13, R18, R13, R22 ;  /* 0x0000000d120d7223 */ /* 0x000fe20000000016 */
[----:B------:R-:W-:Y:S02]  /*09b0*/  FFMA R0, R19, R0, R23 ;  /* 0x0000000013007223 */ /* 0x000fe40000000017 */
[----:B------:R-:W-:Y:S02]  /*09c0*/  FSETP.GEU.AND P5, PT, R3, RZ, PT ;  /* 0x000000ff0300720b */ /* 0x000fe40003fae000 */
[----:B------:R-:W-:Y:S02]  /*09d0*/  FSETP.GEU.AND P3, PT, R13, RZ, PT ;  /* 0x000000ff0d00720b */ /* 0x000fe40003f6e000 */
[----:B------:R-:W-:-:S02]  /*09e0*/  FSETP.GEU.AND P4, PT, R14, RZ, PT ;  /* 0x000000ff0e00720b */ /* 0x000fc40003f8e000 */
[----:B------:R-:W-:Y:S02]  /*09f0*/  FSETP.GEU.AND P6, PT, R0, RZ, PT ;  /* 0x000000ff0000720b */ /* 0x000fe40003fce000 */
[----:B------:R-:W-:Y:S02]  /*0a00*/  SEL R18, R13, RZ, P3 ;  /* 0x000000ff0d127207 */ /* 0x000fe40001800000 */
[----:B------:R-:W-:Y:S02]  /*0a10*/  SEL R17, R14, RZ, P4 ;  /* 0x000000ff0e117207 */ /* 0x000fe40002000000 */
[----:B------:R-:W-:Y:S02]  /*0a20*/  SEL R16, R3, RZ, P5 ;  /* 0x000000ff03107207 */ /* 0x000fe40002800000 */
[----:B------:R-:W-:-:S05]  /*0a30*/  SEL R19, R0, RZ, P6 ;  /* 0x000000ff00137207 */ /* 0x000fca0003000000 */
[----:B------:R-:W-:Y:S01]  /*0a40*/  STG.E.128 desc[UR4][R8.64+0x800], R16 ;  /* 0x0008001008007986 */ /* 0x000fe2000c101d04 */
[----:B------:R-:W-:Y:S05]  /*0a50*/  EXIT ;  /* 0x000000000000794d */ /* 0x000fea0003800000 */
.L_x_0:
[----:B------:R-:W-:-:S00]  /*0a60*/  BRA `(.L_x_0) ;  /* 0xfffffffc00fc7947 */ /* 0x000fc0000383ffff */
[----:B------:R-:W-:-:S00]  /*0a70*/  NOP ;  /* 0x0000000000007918 */ /* 0x000fc00000000000 */
        /* <DEDUP_REMOVED lines=8> */
.L_x_1:


//--------------------- .nv.global.init           --------------------------
	.section	.nv.global.init,"aw",@progbits
.nv.global.init:
	.type		_$_str,@object
	.size		_$_str,(_$_str_$_2 - _$_str)
_$_str:
        /*0000*/ 	.byte	0x5f, 0x5f, 0x43, 0x55, 0x44, 0x41, 0x5f, 0x46, 0x54, 0x5a, 0x00
	.type		_$_str_$_2,@object
	.size		_$_str_$_2,(.L_1 - _$_str_$_2)
_$_str_$_2:
        /*000b*/ 	.byte	0x5f, 0x5f, 0x43, 0x55, 0x44, 0x41, 0x5f, 0x50, 0x52, 0x45, 0x43, 0x5f, 0x53, 0x51, 0x52, 0x54
        /*001b*/ 	.byte	0x00
.L_1:


//--------------------- .nv.constant0.triton_poi_fused__native_batch_norm_legit_no_training_relu_9 --------------------------
	.section	.nv.constant0.triton_poi_fused__native_batch_norm_legit_no_training_relu_9,"a",@progbits
	.sectionflags	@""
	.align	4
.nv.constant0.triton_poi_fused__native_batch_norm_legit_no_training_relu_9:
	.zero		580
